//
// Generated by NVIDIA NVVM Compiler
//
// Compiler Build ID: CL-36424714
// Cuda compilation tools, release 13.0, V13.0.88
// Based on NVVM 20.0.0
//

.version 9.0
.target sm_100
.address_size 64

	// .globl	_Z14gpu_mul_globalPiS_S_iii
// _ZZ14gpu_mul_sharedPiS_S_iiiE6A_temp has been demoted
// _ZZ14gpu_mul_sharedPiS_S_iiiE6B_temp has been demoted

.visible .entry _Z14gpu_mul_globalPiS_S_iii(
	.param .u64 .ptr .align 1 _Z14gpu_mul_globalPiS_S_iii_param_0,
	.param .u64 .ptr .align 1 _Z14gpu_mul_globalPiS_S_iii_param_1,
	.param .u64 .ptr .align 1 _Z14gpu_mul_globalPiS_S_iii_param_2,
	.param .u32 _Z14gpu_mul_globalPiS_S_iii_param_3,
	.param .u32 _Z14gpu_mul_globalPiS_S_iii_param_4,
	.param .u32 _Z14gpu_mul_globalPiS_S_iii_param_5
)
{
	.reg .pred 	%p<13>;
	.reg .b32 	%r<107>;
	.reg .b64 	%rd<53>;

	ld.param.u64 	%rd7, [_Z14gpu_mul_globalPiS_S_iii_param_0];
	ld.param.u64 	%rd8, [_Z14gpu_mul_globalPiS_S_iii_param_1];
	ld.param.u64 	%rd6, [_Z14gpu_mul_globalPiS_S_iii_param_2];
	ld.param.u32 	%r32, [_Z14gpu_mul_globalPiS_S_iii_param_3];
	ld.param.u32 	%r30, [_Z14gpu_mul_globalPiS_S_iii_param_4];
	ld.param.u32 	%r31, [_Z14gpu_mul_globalPiS_S_iii_param_5];
	cvta.to.global.u64 	%rd1, %rd8;
	cvta.to.global.u64 	%rd2, %rd7;
	mov.u32 	%r33, %tid.x;
	mov.u32 	%r34, %ntid.x;
	mov.u32 	%r35, %ctaid.x;
	mad.lo.s32 	%r1, %r34, %r35, %r33;
	mov.u32 	%r36, %tid.y;
	mov.u32 	%r37, %ntid.y;
	mov.u32 	%r38, %ctaid.y;
	mad.lo.s32 	%r2, %r37, %r38, %r36;
	setp.ge.s32 	%p1, %r2, %r32;
	setp.ge.s32 	%p2, %r1, %r30;
	or.pred  	%p3, %p1, %p2;
	@%p3 bra 	$L__BB0_14;
	setp.lt.s32 	%p4, %r31, 1;
	mov.b32 	%r106, 0;
	@%p4 bra 	$L__BB0_13;
	mul.lo.s32 	%r3, %r31, %r2;
	and.b32  	%r4, %r31, 7;
	setp.lt.u32 	%p5, %r31, 8;
	mov.b32 	%r101, 0;
	mov.u32 	%r106, %r101;
	@%p5 bra 	$L__BB0_5;
	and.b32  	%r101, %r31, 2147483640;
	neg.s32 	%r95, %r101;
	shl.b32 	%r7, %r30, 3;
	mul.wide.u32 	%rd9, %r3, 4;
	add.s64 	%rd10, %rd9, %rd2;
	add.s64 	%rd52, %rd10, 16;
	mov.b32 	%r106, 0;
	mul.wide.s32 	%rd13, %r30, 4;
	mov.u32 	%r94, %r1;
$L__BB0_4:
	.pragma "nounroll";
	ld.global.u32 	%r43, [%rd52+-16];
	mul.wide.s32 	%rd11, %r94, 4;
	add.s64 	%rd12, %rd1, %rd11;
	ld.global.u32 	%r44, [%rd12];
	mad.lo.s32 	%r45, %r44, %r43, %r106;
	ld.global.u32 	%r46, [%rd52+-12];
	add.s64 	%rd14, %rd12, %rd13;
	ld.global.u32 	%r47, [%rd14];
	mad.lo.s32 	%r48, %r47, %r46, %r45;
	ld.global.u32 	%r49, [%rd52+-8];
	add.s64 	%rd15, %rd14, %rd13;
	ld.global.u32 	%r50, [%rd15];
	mad.lo.s32 	%r51, %r50, %r49, %r48;
	ld.global.u32 	%r52, [%rd52+-4];
	add.s64 	%rd16, %rd15, %rd13;
	ld.global.u32 	%r53, [%rd16];
	mad.lo.s32 	%r54, %r53, %r52, %r51;
	ld.global.u32 	%r55, [%rd52];
	add.s64 	%rd17, %rd16, %rd13;
	ld.global.u32 	%r56, [%rd17];
	mad.lo.s32 	%r57, %r56, %r55, %r54;
	ld.global.u32 	%r58, [%rd52+4];
	add.s64 	%rd18, %rd17, %rd13;
	ld.global.u32 	%r59, [%rd18];
	mad.lo.s32 	%r60, %r59, %r58, %r57;
	ld.global.u32 	%r61, [%rd52+8];
	add.s64 	%rd19, %rd18, %rd13;
	ld.global.u32 	%r62, [%rd19];
	mad.lo.s32 	%r63, %r62, %r61, %r60;
	ld.global.u32 	%r64, [%rd52+12];
	add.s64 	%rd20, %rd19, %rd13;
	ld.global.u32 	%r65, [%rd20];
	mad.lo.s32 	%r106, %r65, %r64, %r63;
	add.s32 	%r95, %r95, 8;
	add.s32 	%r94, %r94, %r7;
	add.s64 	%rd52, %rd52, 32;
	setp.ne.s32 	%p6, %r95, 0;
	@%p6 bra 	$L__BB0_4;
$L__BB0_5:
	setp.eq.s32 	%p7, %r4, 0;
	@%p7 bra 	$L__BB0_13;
	and.b32  	%r17, %r31, 3;
	setp.lt.u32 	%p8, %r4, 4;
	@%p8 bra 	$L__BB0_8;
	add.s32 	%r67, %r101, %r3;
	mul.wide.u32 	%rd21, %r67, 4;
	add.s64 	%rd22, %rd2, %rd21;
	ld.global.u32 	%r68, [%rd22];
	mad.lo.s32 	%r69, %r101, %r30, %r1;
	mul.wide.s32 	%rd23, %r69, 4;
	add.s64 	%rd24, %rd1, %rd23;
	ld.global.u32 	%r70, [%rd24];
	mad.lo.s32 	%r71, %r70, %r68, %r106;
	cvt.u64.u32 	%rd25, %r3;
	cvt.u64.u32 	%rd26, %r101;
	add.s64 	%rd27, %rd26, %rd25;
	shl.b64 	%rd28, %rd27, 2;
	add.s64 	%rd29, %rd2, %rd28;
	ld.global.u32 	%r72, [%rd29+4];
	mul.wide.s32 	%rd30, %r30, 4;
	add.s64 	%rd31, %rd24, %rd30;
	ld.global.u32 	%r73, [%rd31];
	mad.lo.s32 	%r74, %r73, %r72, %r71;
	ld.global.u32 	%r75, [%rd29+8];
	add.s64 	%rd32, %rd31, %rd30;
	ld.global.u32 	%r76, [%rd32];
	mad.lo.s32 	%r77, %r76, %r75, %r74;
	ld.global.u32 	%r78, [%rd29+12];
	add.s64 	%rd33, %rd32, %rd30;
	ld.global.u32 	%r79, [%rd33];
	mad.lo.s32 	%r106, %r79, %r78, %r77;
	add.s32 	%r101, %r101, 4;
$L__BB0_8:
	setp.eq.s32 	%p9, %r17, 0;
	@%p9 bra 	$L__BB0_13;
	setp.eq.s32 	%p10, %r17, 1;
	@%p10 bra 	$L__BB0_11;
	add.s32 	%r81, %r101, %r3;
	mul.wide.u32 	%rd34, %r81, 4;
	add.s64 	%rd35, %rd2, %rd34;
	ld.global.u32 	%r82, [%rd35];
	mad.lo.s32 	%r83, %r101, %r30, %r1;
	mul.wide.s32 	%rd36, %r83, 4;
	add.s64 	%rd37, %rd1, %rd36;
	ld.global.u32 	%r84, [%rd37];
	mad.lo.s32 	%r85, %r84, %r82, %r106;
	cvt.u64.u32 	%rd38, %r3;
	cvt.u64.u32 	%rd39, %r101;
	add.s64 	%rd40, %rd39, %rd38;
	shl.b64 	%rd41, %rd40, 2;
	add.s64 	%rd42, %rd2, %rd41;
	ld.global.u32 	%r86, [%rd42+4];
	mul.wide.s32 	%rd43, %r30, 4;
	add.s64 	%rd44, %rd37, %rd43;
	ld.global.u32 	%r87, [%rd44];
	mad.lo.s32 	%r106, %r87, %r86, %r85;
	add.s32 	%r101, %r101, 2;
$L__BB0_11:
	and.b32  	%r88, %r31, 1;
	setp.eq.b32 	%p11, %r88, 1;
	not.pred 	%p12, %p11;
	@%p12 bra 	$L__BB0_13;
	add.s32 	%r89, %r101, %r3;
	mul.wide.u32 	%rd45, %r89, 4;
	add.s64 	%rd46, %rd2, %rd45;
	ld.global.u32 	%r90, [%rd46];
	mad.lo.s32 	%r91, %r101, %r30, %r1;
	mul.wide.s32 	%rd47, %r91, 4;
	add.s64 	%rd48, %rd1, %rd47;
	ld.global.u32 	%r92, [%rd48];
	mad.lo.s32 	%r106, %r92, %r90, %r106;
$L__BB0_13:
	mad.lo.s32 	%r93, %r30, %r2, %r1;
	cvta.to.global.u64 	%rd49, %rd6;
	mul.wide.s32 	%rd50, %r93, 4;
	add.s64 	%rd51, %rd49, %rd50;
	st.global.u32 	[%rd51], %r106;
$L__BB0_14:
	ret;

}
	// .globl	_Z14gpu_mul_sharedPiS_S_iii
.visible .entry _Z14gpu_mul_sharedPiS_S_iii(
	.param .u64 .ptr .align 1 _Z14gpu_mul_sharedPiS_S_iii_param_0,
	.param .u64 .ptr .align 1 _Z14gpu_mul_sharedPiS_S_iii_param_1,
	.param .u64 .ptr .align 1 _Z14gpu_mul_sharedPiS_S_iii_param_2,
	.param .u32 _Z14gpu_mul_sharedPiS_S_iii_param_3,
	.param .u32 _Z14gpu_mul_sharedPiS_S_iii_param_4,
	.param .u32 _Z14gpu_mul_sharedPiS_S_iii_param_5
)
{
	.reg .pred 	%p<12>;
	.reg .b32 	%r<152>;
	.reg .b64 	%rd<13>;
	// demoted variable
	.shared .align 4 .b8 _ZZ14gpu_mul_sharedPiS_S_iiiE6A_temp[4096];
	// demoted variable
	.shared .align 4 .b8 _ZZ14gpu_mul_sharedPiS_S_iiiE6B_temp[4096];
	ld.param.u64 	%rd3, [_Z14gpu_mul_sharedPiS_S_iii_param_0];
	ld.param.u64 	%rd4, [_Z14gpu_mul_sharedPiS_S_iii_param_1];
	ld.param.u64 	%rd5, [_Z14gpu_mul_sharedPiS_S_iii_param_2];
	ld.param.u32 	%r30, [_Z14gpu_mul_sharedPiS_S_iii_param_3];
	ld.param.u32 	%r31, [_Z14gpu_mul_sharedPiS_S_iii_param_4];
	ld.param.u32 	%r32, [_Z14gpu_mul_sharedPiS_S_iii_param_5];
	mov.u32 	%r143, %tid.x;
	mov.u32 	%r34, %ntid.x;
	mov.u32 	%r35, %ctaid.x;
	mad.lo.s32 	%r2, %r34, %r35, %r143;
	mov.u32 	%r145, %tid.y;
	mov.u32 	%r36, %ntid.y;
	mov.u32 	%r37, %ctaid.y;
	mad.lo.s32 	%r4, %r36, %r37, %r145;
	setp.lt.s32 	%p1, %r32, 1;
	mov.b32 	%r151, 0;
	@%p1 bra 	$L__BB1_7;
	add.s32 	%r39, %r32, 31;
	shr.u32 	%r40, %r39, 5;
	shl.b32 	%r41, %r145, 7;
	mov.u32 	%r42, _ZZ14gpu_mul_sharedPiS_S_iiiE6A_temp;
	add.s32 	%r5, %r42, %r41;
	shl.b32 	%r43, %r143, 2;
	add.s32 	%r6, %r5, %r43;
	mov.u32 	%r44, _ZZ14gpu_mul_sharedPiS_S_iiiE6B_temp;
	add.s32 	%r8, %r44, %r43;
	add.s32 	%r7, %r8, %r41;
	neg.s32 	%r147, %r40;
	mad.lo.s32 	%r146, %r145, %r31, %r2;
	shl.b32 	%r11, %r31, 5;
	mad.lo.s32 	%r144, %r32, %r4, %r143;
	cvta.to.global.u64 	%rd1, %rd3;
	cvta.to.global.u64 	%rd2, %rd4;
	mov.b32 	%r151, 0;
$L__BB1_2:
	setp.ge.s32 	%p2, %r4, %r30;
	setp.ge.u32 	%p3, %r143, %r32;
	mov.b32 	%r149, 0;
	or.pred  	%p4, %p2, %p3;
	@%p4 bra 	$L__BB1_4;
	mul.wide.u32 	%rd6, %r144, 4;
	add.s64 	%rd7, %rd1, %rd6;
	ld.global.u32 	%r149, [%rd7];
$L__BB1_4:
	setp.ge.s32 	%p5, %r2, %r31;
	st.shared.u32 	[%r6], %r149;
	setp.ge.u32 	%p6, %r145, %r32;
	mov.b32 	%r150, 0;
	or.pred  	%p7, %p5, %p6;
	@%p7 bra 	$L__BB1_6;
	mul.wide.u32 	%rd8, %r146, 4;
	add.s64 	%rd9, %rd2, %rd8;
	ld.global.u32 	%r150, [%rd9];
$L__BB1_6:
	st.shared.u32 	[%r7], %r150;
	bar.sync 	0;
	ld.shared.u32 	%r47, [%r5];
	ld.shared.u32 	%r48, [%r8];
	mad.lo.s32 	%r49, %r48, %r47, %r151;
	ld.shared.u32 	%r50, [%r5+4];
	ld.shared.u32 	%r51, [%r8+128];
	mad.lo.s32 	%r52, %r51, %r50, %r49;
	ld.shared.u32 	%r53, [%r5+8];
	ld.shared.u32 	%r54, [%r8+256];
	mad.lo.s32 	%r55, %r54, %r53, %r52;
	ld.shared.u32 	%r56, [%r5+12];
	ld.shared.u32 	%r57, [%r8+384];
	mad.lo.s32 	%r58, %r57, %r56, %r55;
	ld.shared.u32 	%r59, [%r5+16];
	ld.shared.u32 	%r60, [%r8+512];
	mad.lo.s32 	%r61, %r60, %r59, %r58;
	ld.shared.u32 	%r62, [%r5+20];
	ld.shared.u32 	%r63, [%r8+640];
	mad.lo.s32 	%r64, %r63, %r62, %r61;
	ld.shared.u32 	%r65, [%r5+24];
	ld.shared.u32 	%r66, [%r8+768];
	mad.lo.s32 	%r67, %r66, %r65, %r64;
	ld.shared.u32 	%r68, [%r5+28];
	ld.shared.u32 	%r69, [%r8+896];
	mad.lo.s32 	%r70, %r69, %r68, %r67;
	ld.shared.u32 	%r71, [%r5+32];
	ld.shared.u32 	%r72, [%r8+1024];
	mad.lo.s32 	%r73, %r72, %r71, %r70;
	ld.shared.u32 	%r74, [%r5+36];
	ld.shared.u32 	%r75, [%r8+1152];
	mad.lo.s32 	%r76, %r75, %r74, %r73;
	ld.shared.u32 	%r77, [%r5+40];
	ld.shared.u32 	%r78, [%r8+1280];
	mad.lo.s32 	%r79, %r78, %r77, %r76;
	ld.shared.u32 	%r80, [%r5+44];
	ld.shared.u32 	%r81, [%r8+1408];
	mad.lo.s32 	%r82, %r81, %r80, %r79;
	ld.shared.u32 	%r83, [%r5+48];
	ld.shared.u32 	%r84, [%r8+1536];
	mad.lo.s32 	%r85, %r84, %r83, %r82;
	ld.shared.u32 	%r86, [%r5+52];
	ld.shared.u32 	%r87, [%r8+1664];
	mad.lo.s32 	%r88, %r87, %r86, %r85;
	ld.shared.u32 	%r89, [%r5+56];
	ld.shared.u32 	%r90, [%r8+1792];
	mad.lo.s32 	%r91, %r90, %r89, %r88;
	ld.shared.u32 	%r92, [%r5+60];
	ld.shared.u32 	%r93, [%r8+1920];
	mad.lo.s32 	%r94, %r93, %r92, %r91;
	ld.shared.u32 	%r95, [%r5+64];
	ld.shared.u32 	%r96, [%r8+2048];
	mad.lo.s32 	%r97, %r96, %r95, %r94;
	ld.shared.u32 	%r98, [%r5+68];
	ld.shared.u32 	%r99, [%r8+2176];
	mad.lo.s32 	%r100, %r99, %r98, %r97;
	ld.shared.u32 	%r101, [%r5+72];
	ld.shared.u32 	%r102, [%r8+2304];
	mad.lo.s32 	%r103, %r102, %r101, %r100;
	ld.shared.u32 	%r104, [%r5+76];
	ld.shared.u32 	%r105, [%r8+2432];
	mad.lo.s32 	%r106, %r105, %r104, %r103;
	ld.shared.u32 	%r107, [%r5+80];
	ld.shared.u32 	%r108, [%r8+2560];
	mad.lo.s32 	%r109, %r108, %r107, %r106;
	ld.shared.u32 	%r110, [%r5+84];
	ld.shared.u32 	%r111, [%r8+2688];
	mad.lo.s32 	%r112, %r111, %r110, %r109;
	ld.shared.u32 	%r113, [%r5+88];
	ld.shared.u32 	%r114, [%r8+2816];
	mad.lo.s32 	%r115, %r114, %r113, %r112;
	ld.shared.u32 	%r116, [%r5+92];
	ld.shared.u32 	%r117, [%r8+2944];
	mad.lo.s32 	%r118, %r117, %r116, %r115;
	ld.shared.u32 	%r119, [%r5+96];
	ld.shared.u32 	%r120, [%r8+3072];
	mad.lo.s32 	%r121, %r120, %r119, %r118;
	ld.shared.u32 	%r122, [%r5+100];
	ld.shared.u32 	%r123, [%r8+3200];
	mad.lo.s32 	%r124, %r123, %r122, %r121;
	ld.shared.u32 	%r125, [%r5+104];
	ld.shared.u32 	%r126, [%r8+3328];
	mad.lo.s32 	%r127, %r126, %r125, %r124;
	ld.shared.u32 	%r128, [%r5+108];
	ld.shared.u32 	%r129, [%r8+3456];
	mad.lo.s32 	%r130, %r129, %r128, %r127;
	ld.shared.u32 	%r131, [%r5+112];
	ld.shared.u32 	%r132, [%r8+3584];
	mad.lo.s32 	%r133, %r132, %r131, %r130;
	ld.shared.u32 	%r134, [%r5+116];
	ld.shared.u32 	%r135, [%r8+3712];
	mad.lo.s32 	%r136, %r135, %r134, %r133;
	ld.shared.u32 	%r137, [%r5+120];
	ld.shared.u32 	%r138, [%r8+3840];
	mad.lo.s32 	%r139, %r138, %r137, %r136;
	ld.shared.u32 	%r140, [%r5+124];
	ld.shared.u32 	%r141, [%r8+3968];
	mad.lo.s32 	%r151, %r141, %r140, %r139;
	bar.sync 	0;
	add.s32 	%r147, %r147, 1;
	setp.ne.s32 	%p8, %r147, 0;
	add.s32 	%r146, %r146, %r11;
	add.s32 	%r145, %r145, 32;
	add.s32 	%r144, %r144, 32;
	add.s32 	%r143, %r143, 32;
	@%p8 bra 	$L__BB1_2;
$L__BB1_7:
	setp.ge.s32 	%p9, %r4, %r30;
	setp.ge.s32 	%p10, %r2, %r31;
	or.pred  	%p11, %p9, %p10;
	@%p11 bra 	$L__BB1_9;
	mad.lo.s32 	%r142, %r31, %r4, %r2;
	cvta.to.global.u64 	%rd10, %rd5;
	mul.wide.s32 	%rd11, %r142, 4;
	add.s64 	%rd12, %rd10, %rd11;
	st.global.u32 	[%rd12], %r151;
$L__BB1_9:
	ret;

}


// ===== COMPILED SASS (sm_100) =====

	.target	sm_100

	.elftype	@"ET_EXEC"


//--------------------- .note.nv.tkinfo           --------------------------
	.section	.note.nv.tkinfo,"",@"SHT_NOTE"
	.sectionflags	@"SHF_NOTE_NV_TKINFO"
	.tkinfo
        /*0018*/ 	.word	0x00000002
        /*0030*/ 	.string	""
        /*0030*/ 	.string	"ptxas"
        /*0030*/ 	.string	"Cuda compilation tools, release 13.0, V13.0.88"
        /*0030*/ 	.string	"Build cuda_13.0.r13.0/compiler.36424714_0"
        /*0030*/ 	.string	"-arch sm_100 -m 64 "



//--------------------- .note.nv.cuinfo           --------------------------
	.section	.note.nv.cuinfo,"",@"SHT_NOTE"
	.sectionflags	@"SHF_NOTE_NV_CUINFO"
        /*0018*/ 	.short	0x0002
        /*001a*/ 	.short	0x0064
        /*001c*/ 	.short	0x0082
	.zero		2


//--------------------- .nv.info                  --------------------------
	.section	.nv.info,"",@"SHT_CUDA_INFO"
	.align	4


	//----- nvinfo : EIATTR_REGCOUNT
	.align		4
        /*0000*/ 	.byte	0x04, 0x2f
        /*0002*/ 	.short	(.L_1 - .L_0)
	.align		4
.L_0:
        /*0004*/ 	.word	index@(_Z14gpu_mul_globalPiS_S_iii)
        /*0008*/ 	.word	0x00000020


	//----- nvinfo : EIATTR_FRAME_SIZE
	.align		4
.L_1:
        /*000c*/ 	.byte	0x04, 0x11
        /*000e*/ 	.short	(.L_3 - .L_2)
	.align		4
.L_2:
        /*0010*/ 	.word	index@(_Z14gpu_mul_globalPiS_S_iii)
        /*0014*/ 	.word	0x00000000


	//----- nvinfo : EIATTR_REGCOUNT
	.align		4
.L_3:
        /*0018*/ 	.byte	0x04, 0x2f
        /*001a*/ 	.short	(.L_5 - .L_4)
	.align		4
.L_4:
        /*001c*/ 	.word	index@(_Z14gpu_mul_sharedPiS_S_iii)
        /*0020*/ 	.word	0x00000020


	//----- nvinfo : EIATTR_FRAME_SIZE
	.align		4
.L_5:
        /*0024*/ 	.byte	0x04, 0x11
        /*0026*/ 	.short	(.L_7 - .L_6)
	.align		4
.L_6:
        /*0028*/ 	.word	index@(_Z14gpu_mul_sharedPiS_S_iii)
        /*002c*/ 	.word	0x00000000


	//----- nvinfo : EIATTR_MIN_STACK_SIZE
	.align		4
.L_7:
        /*0030*/ 	.byte	0x04, 0x12
        /*0032*/ 	.short	(.L_9 - .L_8)
	.align		4
.L_8:
        /*0034*/ 	.word	index@(_Z14gpu_mul_sharedPiS_S_iii)
        /*0038*/ 	.word	0x00000000


	//----- nvinfo : EIATTR_MIN_STACK_SIZE
	.align		4
.L_9:
        /*003c*/ 	.byte	0x04, 0x12
        /*003e*/ 	.short	(.L_11 - .L_10)
	.align		4
.L_10:
        /*0040*/ 	.word	index@(_Z14gpu_mul_globalPiS_S_iii)
        /*0044*/ 	.word	0x00000000
.L_11:


//--------------------- .nv.compat                --------------------------
	.section	.nv.compat,"",@"SHT_CUDA_COMPAT_INFO"
	.align	4
        /*0000*/ 	.byte	0x02, 0x09, 0x00, 0x00, 0x02, 0x02, 0x01, 0x00, 0x02, 0x05, 0x05, 0x00, 0x03, 0x07, 0x01, 0x01
        /*0010*/ 	.byte	0x02, 0x03, 0x00, 0x00, 0x02, 0x06, 0x01, 0x00, 0x04, 0x0b, 0x08, 0x00, 0x09, 0x00, 0x00, 0x00
        /*0020*/ 	.byte	0x00, 0x00, 0x00, 0x00


//--------------------- .nv.info._Z14gpu_mul_sharedPiS_S_iii --------------------------
	.section	.nv.info._Z14gpu_mul_sharedPiS_S_iii,"",@"SHT_CUDA_INFO"
	.sectionflags	@""
	.align	4


	//----- nvinfo : EIATTR_CUDA_API_VERSION
	.align		4
        /*0000*/ 	.byte	0x04, 0x37
        /*0002*/ 	.short	(.L_13 - .L_12)
.L_12:
        /*0004*/ 	.word	0x00000082


	//----- nvinfo : EIATTR_KPARAM_INFO
	.align		4
.L_13:
        /*0008*/ 	.byte	0x04, 0x17
        /*000a*/ 	.short	(.L_15 - .L_14)
.L_14:
        /*000c*/ 	.word	0x00000000
        /*0010*/ 	.short	0x0005
        /*0012*/ 	.short	0x0020
        /*0014*/ 	.byte	0x00, 0xf0, 0x11, 0x00


	//----- nvinfo : EIATTR_KPARAM_INFO
	.align		4
.L_15:
        /*0018*/ 	.byte	0x04, 0x17
        /*001a*/ 	.short	(.L_17 - .L_16)
.L_16:
        /*001c*/ 	.word	0x00000000
        /*0020*/ 	.short	0x0004
        /*0022*/ 	.short	0x001c
        /*0024*/ 	.byte	0x00, 0xf0, 0x11, 0x00


	//----- nvinfo : EIATTR_KPARAM_INFO
	.align		4
.L_17:
        /*0028*/ 	.byte	0x04, 0x17
        /*002a*/ 	.short	(.L_19 - .L_18)
.L_18:
        /*002c*/ 	.word	0x00000000
        /*0030*/ 	.short	0x0003
        /*0032*/ 	.short	0x0018
        /*0034*/ 	.byte	0x00, 0xf0, 0x11, 0x00


	//----- nvinfo : EIATTR_KPARAM_INFO
	.align		4
.L_19:
        /*0038*/ 	.byte	0x04, 0x17
        /*003a*/ 	.short	(.L_21 - .L_20)
.L_20:
        /*003c*/ 	.word	0x00000000
        /*0040*/ 	.short	0x0002
        /*0042*/ 	.short	0x0010
        /*0044*/ 	.byte	0x00, 0xf5, 0x21, 0x00


	//----- nvinfo : EIATTR_KPARAM_INFO
	.align		4
.L_21:
        /*0048*/ 	.byte	0x04, 0x17
        /*004a*/ 	.short	(.L_23 - .L_22)
.L_22:
        /*004c*/ 	.word	0x00000000
        /*0050*/ 	.short	0x0001
        /*0052*/ 	.short	0x0008
        /*0054*/ 	.byte	0x00, 0xf5, 0x21, 0x00


	//----- nvinfo : EIATTR_KPARAM_INFO
	.align		4
.L_23:
        /*0058*/ 	.byte	0x04, 0x17
        /*005a*/ 	.short	(.L_25 - .L_24)
.L_24:
        /*005c*/ 	.word	0x00000000
        /*0060*/ 	.short	0x0000
        /*0062*/ 	.short	0x0000
        /*0064*/ 	.byte	0x00, 0xf5, 0x21, 0x00


	//----- nvinfo : EIATTR_SPARSE_MMA_MASK
	.align		4
.L_25:
        /*0068*/ 	.byte	0x03, 0x50
        /*006a*/ 	.short	0x0000


	//----- nvinfo : EIATTR_MAXREG_COUNT
	.align		4
        /*006c*/ 	.byte	0x03, 0x1b
        /*006e*/ 	.short	0x00ff


	//----- nvinfo : EIATTR_NUM_BARRIERS
	.align		4
        /*0070*/ 	.byte	0x02, 0x4c
        /*0072*/ 	.byte	0x01
	.zero		1


	//----- nvinfo : EIATTR_MERCURY_ISA_VERSION
	.align		4
        /*0074*/ 	.byte	0x03, 0x5f
        /*0076*/ 	.short	0x0101


	//----- nvinfo : EIATTR_VRC_CTA_INIT_COUNT
	.align		4
        /*0078*/ 	.byte	0x02, 0x4a
	.zero		1
	.zero		1


	//----- nvinfo : EIATTR_EXIT_INSTR_OFFSETS
	.align		4
        /*007c*/ 	.byte	0x04, 0x1c
        /*007e*/ 	.short	(.L_27 - .L_26)


	//   ....[0]....
.L_26:
        /*0080*/ 	.word	0x00000830


	//   ....[1]....
        /*0084*/ 	.word	0x00000880


	//----- nvinfo : EIATTR_CBANK_PARAM_SIZE
	.align		4
.L_27:
        /*0088*/ 	.byte	0x03, 0x19
        /*008a*/ 	.short	0x0024


	//----- nvinfo : EIATTR_PARAM_CBANK
	.align		4
        /*008c*/ 	.byte	0x04, 0x0a
        /*008e*/ 	.short	(.L_29 - .L_28)
	.align		4
.L_28:
        /*0090*/ 	.word	index@(.nv.constant0._Z14gpu_mul_sharedPiS_S_iii)
        /*0094*/ 	.short	0x0380
        /*0096*/ 	.short	0x0024


	//----- nvinfo : EIATTR_SW_WAR
	.align		4
.L_29:
        /*0098*/ 	.byte	0x04, 0x36
        /*009a*/ 	.short	(.L_31 - .L_30)
.L_30:
        /*009c*/ 	.word	0x00000008
.L_31:


//--------------------- .nv.info._Z14gpu_mul_globalPiS_S_iii --------------------------
	.section	.nv.info._Z14gpu_mul_globalPiS_S_iii,"",@"SHT_CUDA_INFO"
	.sectionflags	@""
	.align	4


	//----- nvinfo : EIATTR_CUDA_API_VERSION
	.align		4
        /*0000*/ 	.byte	0x04, 0x37
        /*0002*/ 	.short	(.L_33 - .L_32)
.L_32:
        /*0004*/ 	.word	0x00000082


	//----- nvinfo : EIATTR_KPARAM_INFO
	.align		4
.L_33:
        /*0008*/ 	.byte	0x04, 0x17
        /*000a*/ 	.short	(.L_35 - .L_34)
.L_34:
        /*000c*/ 	.word	0x00000000
        /*0010*/ 	.short	0x0005
        /*0012*/ 	.short	0x0020
        /*0014*/ 	.byte	0x00, 0xf0, 0x11, 0x00


	//----- nvinfo : EIATTR_KPARAM_INFO
	.align		4
.L_35:
        /*0018*/ 	.byte	0x04, 0x17
        /*001a*/ 	.short	(.L_37 - .L_36)
.L_36:
        /*001c*/ 	.word	0x00000000
        /*0020*/ 	.short	0x0004
        /*0022*/ 	.short	0x001c
        /*0024*/ 	.byte	0x00, 0xf0, 0x11, 0x00


	//----- nvinfo : EIATTR_KPARAM_INFO
	.align		4
.L_37:
        /*0028*/ 	.byte	0x04, 0x17
        /*002a*/ 	.short	(.L_39 - .L_38)
.L_38:
        /*002c*/ 	.word	0x00000000
        /*0030*/ 	.short	0x0003
        /*0032*/ 	.short	0x0018
        /*0034*/ 	.byte	0x00, 0xf0, 0x11, 0x00


	//----- nvinfo : EIATTR_KPARAM_INFO
	.align		4
.L_39:
        /*0038*/ 	.byte	0x04, 0x17
        /*003a*/ 	.short	(.L_41 - .L_40)
.L_40:
        /*003c*/ 	.word	0x00000000
        /*0040*/ 	.short	0x0002
        /*0042*/ 	.short	0x0010
        /*0044*/ 	.byte	0x00, 0xf5, 0x21, 0x00


	//----- nvinfo : EIATTR_KPARAM_INFO
	.align		4
.L_41:
        /*0048*/ 	.byte	0x04, 0x17
        /*004a*/ 	.short	(.L_43 - .L_42)
.L_42:
        /*004c*/ 	.word	0x00000000
        /*0050*/ 	.short	0x0001
        /*0052*/ 	.short	0x0008
        /*0054*/ 	.byte	0x00, 0xf5, 0x21, 0x00


	//----- nvinfo : EIATTR_KPARAM_INFO
	.align		4
.L_43:
        /*0058*/ 	.byte	0x04, 0x17
        /*005a*/ 	.short	(.L_45 - .L_44)
.L_44:
        /*005c*/ 	.word	0x00000000
        /*0060*/ 	.short	0x0000
        /*0062*/ 	.short	0x0000
        /*0064*/ 	.byte	0x00, 0xf5, 0x21, 0x00


	//----- nvinfo : EIATTR_SPARSE_MMA_MASK
	.align		4
.L_45:
        /*0068*/ 	.byte	0x03, 0x50
        /*006a*/ 	.short	0x0000


	//----- nvinfo : EIATTR_MAXREG_COUNT
	.align		4
        /*006c*/ 	.byte	0x03, 0x1b
        /*006e*/ 	.short	0x00ff


	//----- nvinfo : EIATTR_MERCURY_ISA_VERSION
	.align		4
        /*0070*/ 	.byte	0x03, 0x5f
        /*0072*/ 	.short	0x0101


	//----- nvinfo : EIATTR_VRC_CTA_INIT_COUNT
	.align		4
        /*0074*/ 	.byte	0x02, 0x4a
	.zero		1
	.zero		1


	//----- nvinfo : EIATTR_EXIT_INSTR_OFFSETS
	.align		4
        /*0078*/ 	.byte	0x04, 0x1c
        /*007a*/ 	.short	(.L_47 - .L_46)


	//   ....[0]....
.L_46:
        /*007c*/ 	.word	0x000000c0


	//   ....[1]....
        /*0080*/ 	.word	0x000008d0


	//----- nvinfo : EIATTR_CBANK_PARAM_SIZE
	.align		4
.L_47:
        /*0084*/ 	.byte	0x03, 0x19
        /*0086*/ 	.short	0x0024


	//----- nvinfo : EIATTR_PARAM_CBANK
	.align		4
        /*0088*/ 	.byte	0x04, 0x0a
        /*008a*/ 	.short	(.L_49 - .L_48)
	.align		4
.L_48:
        /*008c*/ 	.word	index@(.nv.constant0._Z14gpu_mul_globalPiS_S_iii)
        /*0090*/ 	.short	0x0380
        /*0092*/ 	.short	0x0024


	//----- nvinfo : EIATTR_SW_WAR
	.align		4
.L_49:
        /*0094*/ 	.byte	0x04, 0x36
        /*0096*/ 	.short	(.L_51 - .L_50)
.L_50:
        /*0098*/ 	.word	0x00000008
.L_51:


//--------------------- .nv.callgraph             --------------------------
	.section	.nv.callgraph,"",@"SHT_CUDA_CALLGRAPH"
	.align	4
	.sectionentsize	8
	.align		4
        /*0000*/ 	.word	0x00000000
	.align		4
        /*0004*/ 	.word	0xffffffff
	.align		4
        /*0008*/ 	.word	0x00000000
	.align		4
        /*000c*/ 	.word	0xfffffffe
	.align		4
        /*0010*/ 	.word	0x00000000
	.align		4
        /*0014*/ 	.word	0xfffffffd
	.align		4
        /*0018*/ 	.word	0x00000000
	.align		4
        /*001c*/ 	.word	0xfffffffc


//--------------------- .text._Z14gpu_mul_sharedPiS_S_iii --------------------------
	.section	.text._Z14gpu_mul_sharedPiS_S_iii,"ax",@progbits
	.align	128
        .global         _Z14gpu_mul_sharedPiS_S_iii
        .type           _Z14gpu_mul_sharedPiS_S_iii,@function
        .size           _Z14gpu_mul_sharedPiS_S_iii,(.L_x_8 - _Z14gpu_mul_sharedPiS_S_iii)
        .other          _Z14gpu_mul_sharedPiS_S_iii,@"STO_CUDA_ENTRY STV_DEFAULT"
_Z14gpu_mul_sharedPiS_S_iii:
.text._Z14gpu_mul_sharedPiS_S_iii:
[----:B------:R-:W-:Y:S01]  /*0000*/  LDC R1, c[0x0][0x37c] ;  /* 0x0000df00ff017b82 */ /* 0x000fe20000000800 */
[----:B------:R-:W0:Y:S01]  /*0010*/  S2R R16, SR_TID.X ;  /* 0x0000000000107919 */ /* 0x000e220000002100 */
[----:B------:R-:W1:Y:S01]  /*0020*/  LDCU UR10, c[0x0][0x3a0] ;  /* 0x00007400ff0a77ac */ /* 0x000e620008000800 */
[----:B------:R-:W-:Y:S01]  /*0030*/  HFMA2 R21, -RZ, RZ, 0, 0 ;  /* 0x00000000ff157431 */ /* 0x000fe200000001ff */
[----:B------:R-:W0:Y:S01]  /*0040*/  S2R R3, SR_CTAID.X ;  /* 0x0000000000037919 */ /* 0x000e220000002500 */
[----:B------:R-:W0:Y:S01]  /*0050*/  LDCU UR4, c[0x0][0x360] ;  /* 0x00006c00ff0477ac */ /* 0x000e220008000800 */
[----:B------:R-:W2:Y:S01]  /*0060*/  S2R R17, SR_TID.Y ;  /* 0x0000000000117919 */ /* 0x000ea20000002200 */
[----:B------:R-:W2:Y:S01]  /*0070*/  LDCU UR5, c[0x0][0x364] ;  /* 0x00006c80ff0577ac */ /* 0x000ea20008000800 */
[----:B------:R-:W2:Y:S01]  /*0080*/  S2R R0, SR_CTAID.Y ;  /* 0x0000000000007919 */ /* 0x000ea20000002600 */
[----:B------:R-:W3:Y:S01]  /*0090*/  LDCU.64 UR8, c[0x0][0x358] ;  /* 0x00006b00ff0877ac */ /* 0x000ee20008000a00 */
[----:B-1----:R-:W-:Y:S01]  /*00a0*/  UISETP.GE.AND UP0, UPT, UR10, 0x1, UPT ;  /* 0x000000010a00788c */ /* 0x002fe2000bf06270 */
[----:B0-----:R-:W-:-:S02]  /*00b0*/  IMAD R18, R3, UR4, R16 ;  /* 0x0000000403127c24 */ /* 0x001fc4000f8e0210 */
[----:B--2---:R-:W-:-:S06]  /*00c0*/  IMAD R19, R0, UR5, R17 ;  /* 0x0000000500137c24 */ /* 0x004fcc000f8e0211 */
[----:B---3--:R-:W-:Y:S05]  /*00d0*/  BRA.U !UP0, `(.L_x_0) ;  /* 0x0000000508c87547 */ /* 0x008fea000b800000 */
[----:B------:R-:W0:Y:S01]  /*00e0*/  S2UR UR7, SR_CgaCtaId ;  /* 0x00000000000779c3 */ /* 0x000e220000008800 */
[----:B------:R-:W1:Y:S01]  /*00f0*/  LDCU UR11, c[0x0][0x39c] ;  /* 0x00007380ff0b77ac */ /* 0x000e620008000800 */
[----:B------:R-:W-:Y:S01]  /*0100*/  MOV R21, RZ ;  /* 0x000000ff00157202 */ /* 0x000fe20000000f00 */
[----:B------:R-:W-:Y:S01]  /*0110*/  IMAD R6, R19, UR10, R16 ;  /* 0x0000000a13067c24 */ /* 0x000fe2000f8e0210 */
[----:B------:R-:W-:Y:S01]  /*0120*/  UMOV UR5, 0x400 ;  /* 0x0000040000057882 */ /* 0x000fe20000000000 */
[----:B------:R-:W-:-:S03]  /*0130*/  UIADD3 UR4, UPT, UPT, UR10, 0x1f, URZ ;  /* 0x0000001f0a047890 */ /* 0x000fc6000fffe0ff */
[----:B------:R-:W2:Y:S01]  /*0140*/  LDC R0, c[0x0][0x39c] ;  /* 0x0000e700ff007b82 */ /* 0x000ea20000000800 */
[----:B------:R-:W-:Y:S02]  /*0150*/  UIADD3 UR6, UPT, UPT, UR5, 0x1000, URZ ;  /* 0x0000100005067890 */ /* 0x000fe4000fffe0ff */
[----:B------:R-:W-:Y:S01]  /*0160*/  USHF.R.U32.HI UR4, URZ, 0x5, UR4 ;  /* 0x00000005ff047899 */ /* 0x000fe20008011604 */
[----:B------:R-:W3:Y:S01]  /*0170*/  LDCU UR13, c[0x0][0x3a0] ;  /* 0x00007400ff0d77ac */ /* 0x000ee20008000800 */
[----:B------:R-:W4:Y:S01]  /*0180*/  LDCU UR12, c[0x0][0x398] ;  /* 0x00007300ff0c77ac */ /* 0x000f220008000800 */
[----:B-1----:R-:W-:Y:S01]  /*0190*/  IMAD R7, R17, UR11, R18 ;  /* 0x0000000b11077c24 */ /* 0x002fe2000f8e0212 */
[----:B------:R-:W-:Y:S02]  /*01a0*/  UIADD3 UR4, UPT, UPT, -UR4, URZ, URZ ;  /* 0x000000ff04047290 */ /* 0x000fe4000fffe1ff */
[----:B0-----:R-:W-:Y:S02]  /*01b0*/  ULEA UR5, UR7, UR5, 0x18 ;  /* 0x0000000507057291 */ /* 0x001fe4000f8ec0ff */
[----:B------:R-:W-:-:S04]  /*01c0*/  ULEA UR6, UR7, UR6, 0x18 ;  /* 0x0000000607067291 */ /* 0x000fc8000f8ec0ff */
[C---:B------:R-:W-:Y:S02]  /*01d0*/  LEA R5, R17.reuse, UR5, 0x7 ;  /* 0x0000000511057c11 */ /* 0x040fe4000f8e38ff */
[C---:B------:R-:W-:Y:S02]  /*01e0*/  LEA R2, R16.reuse, UR6, 0x2 ;  /* 0x0000000610027c11 */ /* 0x040fe4000f8e10ff */
[----:B------:R-:W-:Y:S02]  /*01f0*/  LEA R4, R16, R5, 0x2 ;  /* 0x0000000510047211 */ /* 0x000fe400078e10ff */
[----:B---34-:R-:W-:-:S07]  /*0200*/  LEA R3, R17, R2, 0x7 ;  /* 0x0000000211037211 */ /* 0x018fce00078e38ff */
.L_x_1:
[----:B------:R-:W-:Y:S01]  /*0210*/  ISETP.GE.U32.AND P1, PT, R16, UR13, PT ;  /* 0x0000000d10007c0c */ /* 0x000fe2000bf26070 */
[----:B------:R-:W-:Y:S01]  /*0220*/  HFMA2 R24, -RZ, RZ, 0, 0 ;  /* 0x00000000ff187431 */ /* 0x000fe200000001ff */
[----:B------:R-:W-:Y:S02]  /*0230*/  ISETP.GE.U32.AND P0, PT, R17, UR13, PT ;  /* 0x0000000d11007c0c */ /* 0x000fe4000bf06070 */
[----:B------:R-:W-:Y:S02]  /*0240*/  ISETP.GE.OR P1, PT, R19, UR12, P1 ;  /* 0x0000000c13007c0c */ /* 0x000fe40008f26670 */
[----:B--2---:R-:W-:Y:S02]  /*0250*/  ISETP.GE.OR P0, PT, R18, R0, P0 ;  /* 0x000000001200720c */ /* 0x004fe40000706670 */
[----:B------:R-:W-:-:S09]  /*0260*/  MOV R29, RZ ;  /* 0x000000ff001d7202 */ /* 0x000fd20000000f00 */
[----:B------:R-:W0:Y:S08]  /*0270*/  @!P1 LDC.64 R10, c[0x0][0x380] ;  /* 0x0000e000ff0a9b82 */ /* 0x000e300000000a00 */
[----:B------:R-:W1:Y:S01]  /*0280*/  @!P0 LDC.64 R8, c[0x0][0x388] ;  /* 0x0000e200ff088b82 */ /* 0x000e620000000a00 */
[----:B0-----:R-:W-:-:S05]  /*0290*/  @!P1 IMAD.WIDE.U32 R10, R6, 0x4, R10 ;  /* 0x00000004060a9825 */ /* 0x001fca00078e000a */
[----:B------:R-:W2:Y:S01]  /*02a0*/  @!P1 LDG.E R29, desc[UR8][R10.64] ;  /* 0x000000080a1d9981 */ /* 0x000ea2000c1e1900 */
[----:B-1----:R-:W-:-:S05]  /*02b0*/  @!P0 IMAD.WIDE.U32 R22, R7, 0x4, R8 ;  /* 0x0000000407168825 */ /* 0x002fca00078e0008 */
[----:B------:R-:W3:Y:S01]  /*02c0*/  @!P0 LDG.E R24, desc[UR8][R22.64] ;  /* 0x0000000816188981 */ /* 0x000ee2000c1e1900 */
[----:B------:R-:W-:-:S04]  /*02d0*/  UIADD3 UR4, UPT, UPT, UR4, 0x1, URZ ;  /* 0x0000000104047890 */ /* 0x000fc8000fffe0ff */
[----:B------:R-:W-:Y:S01]  /*02e0*/  UISETP.NE.AND UP0, UPT, UR4, URZ, UPT ;  /* 0x000000ff0400728c */ /* 0x000fe2000bf05270 */
[----:B------:R-:W-:Y:S01]  /*02f0*/  IADD3 R17, PT, PT, R17, 0x20, RZ ;  /* 0x0000002011117810 */ /* 0x000fe20007ffe0ff */
[----:B--2---:R-:W-:Y:S04]  /*0300*/  STS [R4], R29 ;  /* 0x0000001d04007388 */ /* 0x004fe80000000800 */
[----:B---3--:R-:W-:Y:S01]  /*0310*/  STS [R3], R24 ;  /* 0x0000001803007388 */ /* 0x008fe20000000800 */
[----:B------:R-:W-:Y:S06]  /*0320*/  BAR.SYNC.DEFER_BLOCKING 0x0 ;  /* 0x0000000000007b1d */ /* 0x000fec0000010000 */
[----:B------:R-:W-:Y:S04]  /*0330*/  LDS R28, [R2] ;  /* 0x00000000021c7984 */ /* 0x000fe80000000800 */
[----:B------:R-:W0:Y:S04]  /*0340*/  LDS.128 R12, [R5] ;  /* 0x00000000050c7984 */ /* 0x000e280000000c00 */
[----:B------:R-:W1:Y:S04]  /*0350*/  LDS R22, [R2+0x80] ;  /* 0x0000800002167984 */ /* 0x000e680000000800 */
[----:B------:R-:W2:Y:S04]  /*0360*/  LDS R27, [R2+0x100] ;  /* 0x00010000021b7984 */ /* 0x000ea80000000800 */
[----:B------:R-:W3:Y:S04]  /*0370*/  LDS R26, [R2+0x180] ;  /* 0x00018000021a7984 */ /* 0x000ee80000000800 */
[----:B------:R-:W-:Y:S04]  /*0380*/  LDS R25, [R2+0x200] ;  /* 0x0002000002197984 */ /* 0x000fe80000000800 */
[----:B------:R-:W4:Y:S04]  /*0390*/  LDS.128 R8, [R5+0x10] ;  /* 0x0000100005087984 */ /* 0x000f280000000c00 */
[----:B------:R-:W5:Y:S04]  /*03a0*/  LDS R20, [R2+0x280] ;  /* 0x0002800002147984 */ /* 0x000f680000000800 */
[----:B------:R-:W-:Y:S04]  /*03b0*/  LDS R24, [R2+0x380] ;  /* 0x0003800002187984 */ /* 0x000fe80000000800 */
[----:B------:R-:W-:Y:S01]  /*03c0*/  LDS R23, [R2+0x400] ;  /* 0x0004000002177984 */ /* 0x000fe20000000800 */
[----:B0-----:R-:W-:-:S03]  /*03d0*/  IMAD R12, R12, R28, R21 ;  /* 0x0000001c0c0c7224 */ /* 0x001fc600078e0215 */
[----:B------:R-:W0:Y:S01]  /*03e0*/  LDS R21, [R2+0x300] ;  /* 0x0003000002157984 */ /* 0x000e220000000800 */
[----:B-1----:R-:W-:-:S03]  /*03f0*/  IMAD R12, R22, R13, R12 ;  /* 0x0000000d160c7224 */ /* 0x002fc600078e020c */
[----:B------:R-:W-:Y:S01]  /*0400*/  LDS R22, [R2+0x480] ;  /* 0x0004800002167984 */ /* 0x000fe20000000800 */
[----:B--2---:R-:W-:-:S04]  /*0410*/  IMAD R12, R27, R14, R12 ;  /* 0x0000000e1b0c7224 */ /* 0x004fc800078e020c */
[----:B---3--:R-:W-:Y:S02]  /*0420*/  IMAD R26, R26, R15, R12 ;  /* 0x0000000f1a1a7224 */ /* 0x008fe400078e020c */
[----:B------:R-:W1:Y:S02]  /*0430*/  LDS.128 R12, [R5+0x20] ;  /* 0x00002000050c7984 */ /* 0x000e640000000c00 */
[----:B----4-:R-:W-:Y:S02]  /*0440*/  IMAD R8, R8, R25, R26 ;  /* 0x0000001908087224 */ /* 0x010fe400078e021a */
[----:B------:R-:W2:Y:S02]  /*0450*/  LDS R25, [R2+0x500] ;  /* 0x0005000002197984 */ /* 0x000ea40000000800 */
[----:B-----5:R-:W-:Y:S02]  /*0460*/  IMAD R8, R20, R9, R8 ;  /* 0x0000000914087224 */ /* 0x020fe400078e0208 */
[----:B------:R-:W3:Y:S04]  /*0470*/  LDS R26, [R2+0x580] ;  /* 0x00058000021a7984 */ /* 0x000ee80000000800 */
[----:B------:R-:W-:Y:S01]  /*0480*/  LDS R20, [R2+0x680] ;  /* 0x0006800002147984 */ /* 0x000fe20000000800 */
[----:B0-----:R-:W-:-:S03]  /*0490*/  IMAD R8, R21, R10, R8 ;  /* 0x0000000a15087224 */ /* 0x001fc600078e0208 */
[----:B------:R-:W-:Y:S01]  /*04a0*/  LDS R21, [R2+0x600] ;  /* 0x0006000002157984 */ /* 0x000fe20000000800 */
[----:B------:R-:W-:-:S03]  /*04b0*/  IMAD R24, R24, R11, R8 ;  /* 0x0000000b18187224 */ /* 0x000fc600078e0208 */
[----:B------:R-:W0:Y:S01]  /*04c0*/  LDS.128 R8, [R5+0x30] ;  /* 0x0000300005087984 */ /* 0x000e220000000c00 */
[----:B-1----:R-:W-:-:S03]  /*04d0*/  IMAD R12, R12, R23, R24 ;  /* 0x000000170c0c7224 */ /* 0x002fc600078e0218 */
[----:B------:R-:W1:Y:S01]  /*04e0*/  LDS R23, [R2+0x700] ;  /* 0x0007000002177984 */ /* 0x000e620000000800 */
[----:B------:R-:W-:-:S03]  /*04f0*/  IMAD R12, R22, R13, R12 ;  /* 0x0000000d160c7224 */ /* 0x000fc600078e020c */
[----:B------:R-:W4:Y:S01]  /*0500*/  LDS R24, [R2+0x780] ;  /* 0x0007800002187984 */ /* 0x000f220000000800 */
[----:B--2---:R-:W-:-:S03]  /*0510*/  IMAD R12, R25, R14, R12 ;  /* 0x0000000e190c7224 */ /* 0x004fc600078e020c */
[----:B------:R-:W-:Y:S01]  /*0520*/  LDS R25, [R2+0x800] ;  /* 0x0008000002197984 */ /* 0x000fe20000000800 */
[----:B---3--:R-:W-:-:S03]  /*0530*/  IMAD R26, R26, R15, R12 ;  /* 0x0000000f1a1a7224 */ /* 0x008fc600078e020c */
[----:B------:R-:W2:Y:S04]  /*0540*/  LDS.128 R12, [R5+0x40] ;  /* 0x00004000050c7984 */ /* 0x000ea80000000c00 */
[----:B------:R-:W3:Y:S01]  /*0550*/  LDS R22, [R2+0x880] ;  /* 0x0008800002167984 */ /* 0x000ee20000000800 */
[----:B0-----:R-:W-:-:S03]  /*0560*/  IMAD R8, R8, R21, R26 ;  /* 0x0000001508087224 */ /* 0x001fc600078e021a */
[----:B------:R-:W0:Y:S04]  /*0570*/  LDS R21, [R2+0x900] ;  /* 0x0009000002157984 */ /* 0x000e280000000800 */
[----:B------:R-:W5:Y:S01]  /*0580*/  LDS R26, [R2+0x980] ;  /* 0x00098000021a7984 */ /* 0x000f620000000800 */
[----:B------:R-:W-:-:S03]  /*0590*/  IMAD R8, R20, R9, R8 ;  /* 0x0000000914087224 */ /* 0x000fc600078e0208 */
[----:B------:R-:W-:Y:S01]  /*05a0*/  LDS R20, [R2+0xa80] ;  /* 0x000a800002147984 */ /* 0x000fe20000000800 */
[----:B-1----:R-:W-:-:S03]  /*05b0*/  IMAD R8, R23, R10, R8 ;  /* 0x0000000a17087224 */ /* 0x002fc600078e0208 */
[----:B------:R-:W-:Y:S01]  /*05c0*/  LDS R23, [R2+0xa00] ;  /* 0x000a000002177984 */ /* 0x000fe20000000800 */
[----:B----4-:R-:W-:-:S03]  /*05d0*/  IMAD R24, R24, R11, R8 ;  /* 0x0000000b18187224 */ /* 0x010fc600078e0208 */
[----:B------:R-:W1:Y:S01]  /*05e0*/  LDS.128 R8, [R5+0x50] ;  /* 0x0000500005087984 */ /* 0x000e620000000c00 */
[----:B--2---:R-:W-:-:S03]  /*05f0*/  IMAD R12, R12, R25, R24 ;  /* 0x000000190c0c7224 */ /* 0x004fc600078e0218 */
[----:B------:R-:W2:Y:S01]  /*0600*/  LDS R25, [R2+0xb00] ;  /* 0x000b000002197984 */ /* 0x000ea20000000800 */
[----:B---3--:R-:W-:-:S03]  /*0610*/  IMAD R12, R22, R13, R12 ;  /* 0x0000000d160c7224 */ /* 0x008fc600078e020c */
[----:B------:R-:W3:Y:S04]  /*0620*/  LDS R22, [R2+0xb80] ;  /* 0x000b800002167984 */ /* 0x000ee80000000800 */
[----:B------:R-:W-:Y:S01]  /*0630*/  LDS R24, [R2+0xc80] ;  /* 0x000c800002187984 */ /* 0x000fe20000000800 */
[----:B0-----:R-:W-:-:S03]  /*0640*/  IMAD R12, R21, R14, R12 ;  /* 0x0000000e150c7224 */ /* 0x001fc600078e020c */
[----:B------:R-:W-:Y:S01]  /*0650*/  LDS R21, [R2+0xc00] ;  /* 0x000c000002157984 */ /* 0x000fe20000000800 */
[----:B-----5:R-:W-:-:S03]  /*0660*/  IMAD R26, R26, R15, R12 ;  /* 0x0000000f1a1a7224 */ /* 0x020fc600078e020c */
        /* <DEDUP_REMOVED lines=13> */
[----:B------:R-:W-:-:S04]  /*0740*/  IMAD R13, R24, R13, R26 ;  /* 0x0000000d180d7224 */ /* 0x000fc800078e021a */
[----:B-1----:R-:W-:-:S04]  /*0750*/  IMAD R13, R23, R14, R13 ;  /* 0x0000000e170d7224 */ /* 0x002fc800078e020d */
[----:B----4-:R-:W-:-:S04]  /*0760*/  IMAD R13, R20, R15, R13 ;  /* 0x0000000f140d7224 */ /* 0x010fc800078e020d */
[----:B--2---:R-:W-:-:S04]  /*0770*/  IMAD R8, R8, R25, R13 ;  /* 0x0000001908087224 */ /* 0x004fc800078e020d */
[----:B---3--:R-:W-:Y:S01]  /*0780*/  IMAD R8, R22, R9, R8 ;  /* 0x0000000916087224 */ /* 0x008fe200078e0208 */
[----:B------:R-:W-:Y:S02]  /*0790*/  IADD3 R16, PT, PT, R16, 0x20, RZ ;  /* 0x0000002010107810 */ /* 0x000fe40007ffe0ff */
[----:B------:R-:W-:Y:S02]  /*07a0*/  IADD3 R6, PT, PT, R6, 0x20, RZ ;  /* 0x0000002006067810 */ /* 0x000fe40007ffe0ff */
[----:B------:R-:W-:Y:S01]  /*07b0*/  LEA R7, R0, R7, 0x5 ;  /* 0x0000000700077211 */ /* 0x000fe200078e28ff */
[----:B0-----:R-:W-:-:S04]  /*07c0*/  IMAD R21, R21, R10, R8 ;  /* 0x0000000a15157224 */ /* 0x001fc800078e0208 */
[----:B-----5:R-:W-:Y:S01]  /*07d0*/  IMAD R21, R12, R11, R21 ;  /* 0x0000000b0c157224 */ /* 0x020fe200078e0215 */
[----:B------:R-:W-:Y:S06]  /*07e0*/  BAR.SYNC.DEFER_BLOCKING 0x0 ;  /* 0x0000000000007b1d */ /* 0x000fec0000010000 */
[----:B------:R-:W-:Y:S05]  /*07f0*/  BRA.U UP0, `(.L_x_1) ;  /* 0xfffffff900847547 */ /* 0x000fea000b83ffff */
.L_x_0:
[----:B------:R-:W0:Y:S02]  /*0800*/  LDCU.64 UR4, c[0x0][0x398] ;  /* 0x00007300ff0477ac */ /* 0x000e240008000a00 */
[----:B0-----:R-:W-:-:S04]  /*0810*/  ISETP.GE.AND P0, PT, R18, UR5, PT ;  /* 0x0000000512007c0c */ /* 0x001fc8000bf06270 */
[----:B------:R-:W-:-:S13]  /*0820*/  ISETP.GE.OR P0, PT, R19, UR4, P0 ;  /* 0x0000000413007c0c */ /* 0x000fda0008706670 */
[----:B------:R-:W-:Y:S05]  /*0830*/  @P0 EXIT ;  /* 0x000000000000094d */ /* 0x000fea0003800000 */
[----:B------:R-:W0:Y:S01]  /*0840*/  LDC.64 R2, c[0x0][0x390] ;  /* 0x0000e400ff027b82 */ /* 0x000e220000000a00 */
[----:B------:R-:W-:-:S04]  /*0850*/  IMAD R19, R19, UR5, R18 ;  /* 0x0000000513137c24 */ /* 0x000fc8000f8e0212 */
[----:B0-----:R-:W-:-:S05]  /*0860*/  IMAD.WIDE R2, R19, 0x4, R2 ;  /* 0x0000000413027825 */ /* 0x001fca00078e0202 */
[----:B------:R-:W-:Y:S01]  /*0870*/  STG.E desc[UR8][R2.64], R21 ;  /* 0x0000001502007986 */ /* 0x000fe2000c101908 */
[----:B------:R-:W-:Y:S05]  /*0880*/  EXIT ;  /* 0x000000000000794d */ /* 0x000fea0003800000 */
.L_x_2:
[----:B------:R-:W-:-:S00]  /*0890*/  BRA `(.L_x_2) ;  /* 0xfffffffc00fc7947 */ /* 0x000fc0000383ffff */
[----:B------:R-:W-:-:S00]  /*08a0*/  NOP ;  /* 0x0000000000007918 */ /* 0x000fc00000000000 */
        /* <DEDUP_REMOVED lines=13> */
.L_x_8:


//--------------------- .text._Z14gpu_mul_globalPiS_S_iii --------------------------
	.section	.text._Z14gpu_mul_globalPiS_S_iii,"ax",@progbits
	.align	128
        .global         _Z14gpu_mul_globalPiS_S_iii
        .type           _Z14gpu_mul_globalPiS_S_iii,@function
        .size           _Z14gpu_mul_globalPiS_S_iii,(.L_x_9 - _Z14gpu_mul_globalPiS_S_iii)
        .other          _Z14gpu_mul_globalPiS_S_iii,@"STO_CUDA_ENTRY STV_DEFAULT"
_Z14gpu_mul_globalPiS_S_iii:
.text._Z14gpu_mul_globalPiS_S_iii:
[----:B------:R-:W-:Y:S01]  /*0000*/  LDC R1, c[0x0][0x37c] ;  /* 0x0000df00ff017b82 */ /* 0x000fe20000000800 */
[----:B------:R-:W0:Y:S07]  /*0010*/  S2R R0, SR_TID.X ;  /* 0x0000000000007919 */ /* 0x000e2e0000002100 */
[----:B------:R-:W1:Y:S01]  /*0020*/  LDC.64 R2, c[0x0][0x398] ;  /* 0x0000e600ff027b82 */ /* 0x000e620000000a00 */
[----:B------:R-:W0:Y:S01]  /*0030*/  LDCU UR4, c[0x0][0x360] ;  /* 0x00006c00ff0477ac */ /* 0x000e220008000800 */
[----:B------:R-:W0:Y:S01]  /*0040*/  S2R R5, SR_CTAID.X ;  /* 0x0000000000057919 */ /* 0x000e220000002500 */
[----:B------:R-:W2:Y:S01]  /*0050*/  LDCU UR5, c[0x0][0x364] ;  /* 0x00006c80ff0577ac */ /* 0x000ea20008000800 */
[----:B------:R-:W2:Y:S01]  /*0060*/  S2R R19, SR_TID.Y ;  /* 0x0000000000137919 */ /* 0x000ea20000002200 */
[----:B------:R-:W2:Y:S01]  /*0070*/  S2R R4, SR_CTAID.Y ;  /* 0x0000000000047919 */ /* 0x000ea20000002600 */
[----:B0-----:R-:W-:-:S05]  /*0080*/  IMAD R0, R5, UR4, R0 ;  /* 0x0000000405007c24 */ /* 0x001fca000f8e0200 */
[----:B-1----:R-:W-:Y:S01]  /*0090*/  ISETP.GE.AND P0, PT, R0, R3, PT ;  /* 0x000000030000720c */ /* 0x002fe20003f06270 */
[----:B--2---:R-:W-:-:S05]  /*00a0*/  IMAD R19, R4, UR5, R19 ;  /* 0x0000000504137c24 */ /* 0x004fca000f8e0213 */
[----:B------:R-:W-:-:S13]  /*00b0*/  ISETP.GE.OR P0, PT, R19, R2, P0 ;  /* 0x000000021300720c */ /* 0x000fda0000706670 */
[----:B------:R-:W-:Y:S05]  /*00c0*/  @P0 EXIT ;  /* 0x000000000000094d */ /* 0x000fea0003800000 */
[----:B------:R-:W0:Y:S01]  /*00d0*/  LDC R2, c[0x0][0x3a0] ;  /* 0x0000e800ff027b82 */ /* 0x000e220000000800 */
[----:B------:R-:W1:Y:S01]  /*00e0*/  LDCU.64 UR4, c[0x0][0x358] ;  /* 0x00006b00ff0477ac */ /* 0x000e620008000a00 */
[----:B------:R-:W-:Y:S01]  /*00f0*/  HFMA2 R24, -RZ, RZ, 0, 0 ;  /* 0x00000000ff187431 */ /* 0x000fe200000001ff */
[----:B0-----:R-:W-:-:S13]  /*0100*/  ISETP.GE.AND P0, PT, R2, 0x1, PT ;  /* 0x000000010200780c */ /* 0x001fda0003f06270 */
[----:B-1----:R-:W-:Y:S05]  /*0110*/  @!P0 BRA `(.L_x_3) ;  /* 0x0000000400dc8947 */ /* 0x002fea0003800000 */
[C---:B------:R-:W-:Y:S01]  /*0120*/  ISETP.GE.U32.AND P1, PT, R2.reuse, 0x8, PT ;  /* 0x000000080200780c */ /* 0x040fe20003f26070 */
[----:B------:R-:W-:Y:S01]  /*0130*/  IMAD R20, R19, R2, RZ ;  /* 0x0000000213147224 */ /* 0x000fe200078e02ff */
[----:B------:R-:W-:Y:S02]  /*0140*/  LOP3.LUT R27, R2, 0x7, RZ, 0xc0, !PT ;  /* 0x00000007021b7812 */ /* 0x000fe400078ec0ff */
[----:B------:R-:W-:Y:S02]  /*0150*/  MOV R21, RZ ;  /* 0x000000ff00157202 */ /* 0x000fe40000000f00 */
[----:B------:R-:W-:Y:S02]  /*0160*/  ISETP.NE.AND P0, PT, R27, RZ, PT ;  /* 0x000000ff1b00720c */ /* 0x000fe40003f05270 */
[----:B------:R-:W-:-:S05]  /*0170*/  MOV R24, RZ ;  /* 0x000000ff00187202 */ /* 0x000fca0000000f00 */
[----:B------:R-:W-:Y:S06]  /*0180*/  @!P1 BRA `(.L_x_4) ;  /* 0x0000000000c09947 */ /* 0x000fec0003800000 */
[----:B------:R-:W0:Y:S01]  /*0190*/  LDC.64 R4, c[0x0][0x380] ;  /* 0x0000e000ff047b82 */ /* 0x000e220000000a00 */
[----:B------:R-:W-:Y:S02]  /*01a0*/  LOP3.LUT R21, R2, 0x7ffffff8, RZ, 0xc0, !PT ;  /* 0x7ffffff802157812 */ /* 0x000fe400078ec0ff */
[----:B------:R-:W-:Y:S02]  /*01b0*/  MOV R24, RZ ;  /* 0x000000ff00187202 */ /* 0x000fe40000000f00 */
[----:B------:R-:W-:Y:S02]  /*01c0*/  MOV R18, R0 ;  /* 0x0000000000127202 */ /* 0x000fe40000000f00 */
[----:B------:R-:W-:Y:S01]  /*01d0*/  IADD3 R22, PT, PT, -R21, RZ, RZ ;  /* 0x000000ff15167210 */ /* 0x000fe20007ffe1ff */
[----:B0-----:R-:W-:-:S03]  /*01e0*/  IMAD.WIDE.U32 R4, R20, 0x4, R4 ;  /* 0x0000000414047825 */ /* 0x001fc600078e0004 */
[----:B------:R-:W-:-:S04]  /*01f0*/  IADD3 R6, P1, PT, R4, 0x10, RZ ;  /* 0x0000001004067810 */ /* 0x000fc80007f3e0ff */
[----:B------:R-:W-:-:S09]  /*0200*/  IADD3.X R5, PT, PT, RZ, R5, RZ, P1, !PT ;  /* 0x00000005ff057210 */ /* 0x000fd20000ffe4ff */
.L_x_5:
[----:B------:R-:W0:Y:S01]  /*0210*/  LDC.64 R16, c[0x0][0x388] ;  /* 0x0000e200ff107b82 */ /* 0x000e220000000a00 */
[----:B------:R-:W-:-:S05]  /*0220*/  MOV R4, R6 ;  /* 0x0000000600047202 */ /* 0x000fca0000000f00 */
[----:B------:R-:W2:Y:S04]  /*0230*/  LDG.E R25, desc[UR4][R4.64+-0x10] ;  /* 0xfffff00404197981 */ /* 0x000ea8000c1e1900 */
[----:B------:R-:W3:Y:S04]  /*0240*/  LDG.E R23, desc[UR4][R4.64+-0xc] ;  /* 0xfffff40404177981 */ /* 0x000ee8000c1e1900 */
[----:B------:R-:W4:Y:S04]  /*0250*/  LDG.E R29, desc[UR4][R4.64+-0x8] ;  /* 0xfffff804041d7981 */ /* 0x000f28000c1e1900 */
[----:B------:R-:W5:Y:S01]  /*0260*/  LDG.E R28, desc[UR4][R4.64+-0x4] ;  /* 0xfffffc04041c7981 */ /* 0x000f62000c1e1900 */
[----:B0-----:R-:W-:-:S05]  /*0270*/  IMAD.WIDE R16, R18, 0x4, R16 ;  /* 0x0000000412107825 */ /* 0x001fca00078e0210 */
[----:B------:R0:W2:Y:S01]  /*0280*/  LDG.E R26, desc[UR4][R16.64] ;  /* 0x00000004101a7981 */ /* 0x0000a2000c1e1900 */
[----:B------:R-:W-:-:S04]  /*0290*/  IMAD.WIDE R14, R3, 0x4, R16 ;  /* 0x00000004030e7825 */ /* 0x000fc800078e0210 */
[C---:B------:R-:W-:Y:S02]  /*02a0*/  IMAD.WIDE R6, R3.reuse, 0x4, R14 ;  /* 0x0000000403067825 */ /* 0x040fe400078e020e */
[----:B------:R-:W3:Y:S02]  /*02b0*/  LDG.E R14, desc[UR4][R14.64] ;  /* 0x000000040e0e7981 */ /* 0x000ee4000c1e1900 */
[C---:B------:R-:W-:Y:S02]  /*02c0*/  IMAD.WIDE R10, R3.reuse, 0x4, R6 ;  /* 0x00000004030a7825 */ /* 0x040fe400078e0206 */
[----:B------:R-:W4:Y:S02]  /*02d0*/  LDG.E R6, desc[UR4][R6.64] ;  /* 0x0000000406067981 */ /* 0x000f24000c1e1900 */
[C---:B------:R-:W-:Y:S02]  /*02e0*/  IMAD.WIDE R8, R3.reuse, 0x4, R10 ;  /* 0x0000000403087825 */ /* 0x040fe400078e020a */
[----:B------:R-:W5:Y:S02]  /*02f0*/  LDG.E R10, desc[UR4][R10.64] ;  /* 0x000000040a0a7981 */ /* 0x000f64000c1e1900 */
[----:B------:R-:W-:-:S02]  /*0300*/  IMAD.WIDE R12, R3, 0x4, R8 ;  /* 0x00000004030c7825 */ /* 0x000fc400078e0208 */
[----:B------:R-:W5:Y:S04]  /*0310*/  LDG.E R7, desc[UR4][R4.64] ;  /* 0x0000000404077981 */ /* 0x000f68000c1e1900 */
[----:B------:R-:W5:Y:S01]  /*0320*/  LDG.E R8, desc[UR4][R8.64] ;  /* 0x0000000408087981 */ /* 0x000f62000c1e1900 */
[----:B0-----:R-:W-:-:S03]  /*0330*/  IMAD.WIDE R16, R3, 0x4, R12 ;  /* 0x0000000403107825 */ /* 0x001fc600078e020c */
[----:B------:R-:W5:Y:S04]  /*0340*/  LDG.E R12, desc[UR4][R12.64] ;  /* 0x000000040c0c7981 */ /* 0x000f68000c1e1900 */
[----:B------:R-:W5:Y:S04]  /*0350*/  LDG.E R15, desc[UR4][R16.64] ;  /* 0x00000004100f7981 */ /* 0x000f68000c1e1900 */
[----:B------:R-:W5:Y:S04]  /*0360*/  LDG.E R9, desc[UR4][R4.64+0x4] ;  /* 0x0000040404097981 */ /* 0x000f68000c1e1900 */
[----:B------:R-:W5:Y:S01]  /*0370*/  LDG.E R11, desc[UR4][R4.64+0xc] ;  /* 0x00000c04040b7981 */ /* 0x000f62000c1e1900 */
[----:B--2---:R-:W-:-:S02]  /*0380*/  IMAD R26, R25, R26, R24 ;  /* 0x0000001a191a7224 */ /* 0x004fc400078e0218 */
[----:B------:R-:W-:Y:S02]  /*0390*/  IMAD.WIDE R24, R3, 0x4, R16 ;  /* 0x0000000403187825 */ /* 0x000fe400078e0210 */
[----:B------:R0:W2:Y:S04]  /*03a0*/  LDG.E R16, desc[UR4][R4.64+0x8] ;  /* 0x0000080404107981 */ /* 0x0000a8000c1e1900 */
[----:B------:R-:W2:Y:S01]  /*03b0*/  LDG.E R24, desc[UR4][R24.64] ;  /* 0x0000000418187981 */ /* 0x000ea2000c1e1900 */
[----:B---3--:R-:W-:Y:S01]  /*03c0*/  IMAD R14, R23, R14, R26 ;  /* 0x0000000e170e7224 */ /* 0x008fe200078e021a */
[----:B------:R-:W-:-:S03]  /*03d0*/  IADD3 R22, PT, PT, R22, 0x8, RZ ;  /* 0x0000000816167810 */ /* 0x000fc60007ffe0ff */
[----:B----4-:R-:W-:Y:S01]  /*03e0*/  IMAD R29, R29, R6, R14 ;  /* 0x000000061d1d7224 */ /* 0x010fe200078e020e */
[----:B------:R-:W-:-:S03]  /*03f0*/  ISETP.NE.AND P1, PT, R22, RZ, PT ;  /* 0x000000ff1600720c */ /* 0x000fc60003f25270 */
[----:B-----5:R-:W-:Y:S01]  /*0400*/  IMAD R10, R28, R10, R29 ;  /* 0x0000000a1c0a7224 */ /* 0x020fe200078e021d */
[----:B------:R-:W-:-:S03]  /*0410*/  IADD3 R6, P2, PT, R4, 0x20, RZ ;  /* 0x0000002004067810 */ /* 0x000fc60007f5e0ff */
[----:B------:R-:W-:Y:S01]  /*0420*/  IMAD R7, R7, R8, R10 ;  /* 0x0000000807077224 */ /* 0x000fe200078e020a */
[----:B0-----:R-:W-:Y:S02]  /*0430*/  IADD3.X R5, PT, PT, RZ, R5, RZ, P2, !PT ;  /* 0x00000005ff057210 */ /* 0x001fe400017fe4ff */
[----:B------:R-:W-:Y:S01]  /*0440*/  LEA R18, R3, R18, 0x3 ;  /* 0x0000001203127211 */ /* 0x000fe200078e18ff */
[----:B------:R-:W-:-:S04]  /*0450*/  IMAD R7, R9, R12, R7 ;  /* 0x0000000c09077224 */ /* 0x000fc800078e0207 */
[----:B--2---:R-:W-:-:S04]  /*0460*/  IMAD R7, R16, R15, R7 ;  /* 0x0000000f10077224 */ /* 0x004fc800078e0207 */
[----:B------:R-:W-:Y:S01]  /*0470*/  IMAD R24, R11, R24, R7 ;  /* 0x000000180b187224 */ /* 0x000fe200078e0207 */
[----:B------:R-:W-:Y:S06]  /*0480*/  @P1 BRA `(.L_x_5) ;  /* 0xfffffffc00601947 */ /* 0x000fec000383ffff */
.L_x_4:
[----:B------:R-:W-:Y:S05]  /*0490*/  @!P0 BRA `(.L_x_3) ;  /* 0x0000000000fc8947 */ /* 0x000fea0003800000 */
[----:B------:R-:W-:Y:S02]  /*04a0*/  ISETP.GE.U32.AND P1, PT, R27, 0x4, PT ;  /* 0x000000041b00780c */ /* 0x000fe40003f26070 */
[----:B------:R-:W-:-:S04]  /*04b0*/  LOP3.LUT R16, R2, 0x3, RZ, 0xc0, !PT ;  /* 0x0000000302107812 */ /* 0x000fc800078ec0ff */
[----:B------:R-:W-:-:S07]  /*04c0*/  ISETP.NE.AND P0, PT, R16, RZ, PT ;  /* 0x000000ff1000720c */ /* 0x000fce0003f05270 */
[----:B------:R-:W-:Y:S06]  /*04d0*/  @!P1 BRA `(.L_x_6) ;  /* 0x00000000006c9947 */ /* 0x000fec0003800000 */
[----:B------:R-:W0:Y:S01]  /*04e0*/  LDC.64 R6, c[0x0][0x388] ;  /* 0x0000e200ff067b82 */ /* 0x000e220000000a00 */
[----:B------:R-:W1:Y:S01]  /*04f0*/  LDCU.64 UR6, c[0x0][0x380] ;  /* 0x00007000ff0677ac */ /* 0x000e620008000a00 */
[----:B------:R-:W-:Y:S01]  /*0500*/  IMAD R9, R21, R3, R0 ;  /* 0x0000000315097224 */ /* 0x000fe200078e0200 */
[CC--:B------:R-:W-:Y:S02]  /*0510*/  IADD3 R5, PT, PT, R20.reuse, R21.reuse, RZ ;  /* 0x0000001514057210 */ /* 0x0c0fe40007ffe0ff */
[----:B------:R-:W-:-:S03]  /*0520*/  IADD3 R10, P1, PT, R20, R21, RZ ;  /* 0x00000015140a7210 */ /* 0x000fc60007f3e0ff */
[----:B------:R-:W2:Y:S01]  /*0530*/  LDC.64 R14, c[0x0][0x380] ;  /* 0x0000e000ff0e7b82 */ /* 0x000ea20000000a00 */
[----:B0-----:R-:W-:-:S04]  /*0540*/  IMAD.WIDE R6, R9, 0x4, R6 ;  /* 0x0000000409067825 */ /* 0x001fc800078e0206 */
[----:B------:R-:W-:Y:S02]  /*0550*/  IMAD.WIDE R8, R3, 0x4, R6 ;  /* 0x0000000403087825 */ /* 0x000fe400078e0206 */
[----:B------:R-:W3:Y:S02]  /*0560*/  LDG.E R6, desc[UR4][R6.64] ;  /* 0x0000000406067981 */ /* 0x000ee4000c1e1900 */
[----:B--2---:R-:W-:Y:S01]  /*0570*/  IMAD.WIDE.U32 R14, R5, 0x4, R14 ;  /* 0x00000004050e7825 */ /* 0x004fe200078e000e */
[----:B------:R-:W-:Y:S02]  /*0580*/  IADD3.X R5, PT, PT, RZ, RZ, RZ, P1, !PT ;  /* 0x000000ffff057210 */ /* 0x000fe40000ffe4ff */
[----:B-1----:R-:W-:-:S03]  /*0590*/  LEA R4, P1, R10, UR6, 0x2 ;  /* 0x000000060a047c11 */ /* 0x002fc6000f8210ff */
[----:B------:R-:W3:Y:S01]  /*05a0*/  LDG.E R15, desc[UR4][R14.64] ;  /* 0x000000040e0f7981 */ /* 0x000ee2000c1e1900 */
[----:B------:R-:W-:Y:S01]  /*05b0*/  LEA.HI.X R5, R10, UR7, R5, 0x2, P1 ;  /* 0x000000070a057c11 */ /* 0x000fe200088f1405 */
[C---:B------:R-:W-:Y:S02]  /*05c0*/  IMAD.WIDE R10, R3.reuse, 0x4, R8 ;  /* 0x00000004030a7825 */ /* 0x040fe400078e0208 */
[----:B------:R-:W2:Y:S04]  /*05d0*/  LDG.E R8, desc[UR4][R8.64] ;  /* 0x0000000408087981 */ /* 0x000ea8000c1e1900 */
[----:B------:R-:W2:Y:S01]  /*05e0*/  LDG.E R17, desc[UR4][R4.64+0x4] ;  /* 0x0000040404117981 */ /* 0x000ea2000c1e1900 */
[----:B------:R-:W-:-:S03]  /*05f0*/  IMAD.WIDE R12, R3, 0x4, R10 ;  /* 0x00000004030c7825 */ /* 0x000fc600078e020a */
[----:B------:R-:W4:Y:S04]  /*0600*/  LDG.E R22, desc[UR4][R10.64] ;  /* 0x000000040a167981 */ /* 0x000f28000c1e1900 */
[----:B------:R-:W4:Y:S04]  /*0610*/  LDG.E R18, desc[UR4][R4.64+0x8] ;  /* 0x0000080404127981 */ /* 0x000f28000c1e1900 */
[----:B------:R-:W5:Y:S04]  /*0620*/  LDG.E R26, desc[UR4][R4.64+0xc] ;  /* 0x00000c04041a7981 */ /* 0x000f68000c1e1900 */
[----:B------:R-:W5:Y:S01]  /*0630*/  LDG.E R12, desc[UR4][R12.64] ;  /* 0x000000040c0c7981 */ /* 0x000f62000c1e1900 */
[----:B------:R-:W-:Y:S01]  /*0640*/  IADD3 R21, PT, PT, R21, 0x4, RZ ;  /* 0x0000000415157810 */ /* 0x000fe20007ffe0ff */
[----:B---3--:R-:W-:-:S04]  /*0650*/  IMAD R24, R15, R6, R24 ;  /* 0x000000060f187224 */ /* 0x008fc800078e0218 */
[----:B--2---:R-:W-:-:S04]  /*0660*/  IMAD R17, R17, R8, R24 ;  /* 0x0000000811117224 */ /* 0x004fc800078e0218 */
[----:B----4-:R-:W-:-:S04]  /*0670*/  IMAD R17, R18, R22, R17 ;  /* 0x0000001612117224 */ /* 0x010fc800078e0211 */
[----:B-----5:R-:W-:-:S07]  /*0680*/  IMAD R24, R26, R12, R17 ;  /* 0x0000000c1a187224 */ /* 0x020fce00078e0211 */
.L_x_6:
[----:B------:R-:W-:Y:S05]  /*0690*/  @!P0 BRA `(.L_x_3) ;  /* 0x00000000007c8947 */ /* 0x000fea0003800000 */
[----:B------:R-:W-:Y:S01]  /*06a0*/  ISETP.NE.AND P1, PT, R16, 0x1, PT ;  /* 0x000000011000780c */ /* 0x000fe20003f25270 */
[----:B------:R-:W0:Y:S01]  /*06b0*/  LDC.64 R12, c[0x0][0x380] ;  /* 0x0000e000ff0c7b82 */ /* 0x000e220000000a00 */
[----:B------:R-:W-:-:S04]  /*06c0*/  LOP3.LUT R2, R2, 0x1, RZ, 0xc0, !PT ;  /* 0x0000000102027812 */ /* 0x000fc800078ec0ff */
[----:B------:R-:W-:-:S03]  /*06d0*/  ISETP.NE.U32.AND P0, PT, R2, 0x1, PT ;  /* 0x000000010200780c */ /* 0x000fc60003f05070 */
[----:B------:R-:W1:Y:S04]  /*06e0*/  LDC.64 R10, c[0x0][0x388] ;  /* 0x0000e200ff0a7b82 */ /* 0x000e680000000a00 */
[CC--:B------:R-:W-:Y:S02]  /*06f0*/  @P1 IADD3 R15, PT, PT, R20.reuse, R21.reuse, RZ ;  /* 0x00000015140f1210 */ /* 0x0c0fe40007ffe0ff */
[----:B------:R-:W-:Y:S02]  /*0700*/  @P1 IADD3 R2, P2, PT, R20, R21, RZ ;  /* 0x0000001514021210 */ /* 0x000fe40007f5e0ff */
[----:B------:R-:W2:Y:S02]  /*0710*/  @P1 LDC.64 R4, c[0x0][0x380] ;  /* 0x0000e000ff041b82 */ /* 0x000ea40000000a00 */
[----:B------:R-:W-:-:S06]  /*0720*/  @P1 IADD3.X R14, PT, PT, RZ, RZ, RZ, P2, !PT ;  /* 0x000000ffff0e1210 */ /* 0x000fcc00017fe4ff */
[----:B------:R-:W3:Y:S01]  /*0730*/  LDC.64 R6, c[0x0][0x380] ;  /* 0x0000e000ff067b82 */ /* 0x000ee20000000a00 */
[----:B0-----:R-:W-:-:S04]  /*0740*/  @P1 IMAD.WIDE.U32 R12, R15, 0x4, R12 ;  /* 0x000000040f0c1825 */ /* 0x001fc800078e000c */
[C---:B------:R-:W-:Y:S01]  /*0750*/  @P1 IMAD R15, R21.reuse, R3, R0 ;  /* 0x00000003150f1224 */ /* 0x040fe200078e0200 */
[----:B------:R-:W-:Y:S01]  /*0760*/  @P1 IADD3 R21, PT, PT, R21, 0x2, RZ ;  /* 0x0000000215151810 */ /* 0x000fe20007ffe0ff */
[----:B------:R-:W4:Y:S01]  /*0770*/  @P1 LDG.E R13, desc[UR4][R12.64] ;  /* 0x000000040c0d1981 */ /* 0x000f22000c1e1900 */
[----:B------:R-:W0:Y:S01]  /*0780*/  LDC.64 R8, c[0x0][0x388] ;  /* 0x0000e200ff087b82 */ /* 0x000e220000000a00 */
[----:B-1----:R-:W-:Y:S01]  /*0790*/  @P1 IMAD.WIDE R10, R15, 0x4, R10 ;  /* 0x000000040f0a1825 */ /* 0x002fe200078e020a */
[----:B------:R-:W-:Y:S02]  /*07a0*/  @!P0 IADD3 R17, PT, PT, R20, R21, RZ ;  /* 0x0000001514118210 */ /* 0x000fe40007ffe0ff */
[----:B--2---:R-:W-:Y:S01]  /*07b0*/  @P1 LEA R4, P2, R2, R4, 0x2 ;  /* 0x0000000402041211 */ /* 0x004fe200078410ff */
[----:B------:R-:W-:-:S03]  /*07c0*/  @!P0 IMAD R21, R21, R3, R0 ;  /* 0x0000000315158224 */ /* 0x000fc600078e0200 */
[----:B------:R-:W-:Y:S01]  /*07d0*/  @P1 LEA.HI.X R5, R2, R5, R14, 0x2, P2 ;  /* 0x0000000502051211 */ /* 0x000fe200010f140e */
[----:B------:R-:W-:Y:S01]  /*07e0*/  @P1 IMAD.WIDE R14, R3, 0x4, R10 ;  /* 0x00000004030e1825 */ /* 0x000fe200078e020a */
[----:B------:R-:W4:Y:S03]  /*07f0*/  @P1 LDG.E R2, desc[UR4][R10.64] ;  /* 0x000000040a021981 */ /* 0x000f26000c1e1900 */
[----:B---3--:R-:W-:Y:S01]  /*0800*/  @!P0 IMAD.WIDE.U32 R6, R17, 0x4, R6 ;  /* 0x0000000411068825 */ /* 0x008fe200078e0006 */
[----:B------:R-:W2:Y:S04]  /*0810*/  @P1 LDG.E R5, desc[UR4][R4.64+0x4] ;  /* 0x0000040404051981 */ /* 0x000ea8000c1e1900 */
[----:B------:R-:W2:Y:S01]  /*0820*/  @P1 LDG.E R14, desc[UR4][R14.64] ;  /* 0x000000040e0e1981 */ /* 0x000ea2000c1e1900 */
[----:B0-----:R-:W-:-:S03]  /*0830*/  @!P0 IMAD.WIDE R8, R21, 0x4, R8 ;  /* 0x0000000415088825 */ /* 0x001fc600078e0208 */
[----:B------:R-:W3:Y:S04]  /*0840*/  @!P0 LDG.E R7, desc[UR4][R6.64] ;  /* 0x0000000406078981 */ /* 0x000ee8000c1e1900 */
[----:B------:R-:W3:Y:S01]  /*0850*/  @!P0 LDG.E R8, desc[UR4][R8.64] ;  /* 0x0000000408088981 */ /* 0x000ee2000c1e1900 */
[----:B----4-:R-:W-:-:S04]  /*0860*/  @P1 IMAD R2, R13, R2, R24 ;  /* 0x000000020d021224 */ /* 0x010fc800078e0218 */
[----:B--2---:R-:W-:-:S04]  /*0870*/  @P1 IMAD R24, R5, R14, R2 ;  /* 0x0000000e05181224 */ /* 0x004fc800078e0202 */
[----:B---3--:R-:W-:-:S07]  /*0880*/  @!P0 IMAD R24, R7, R8, R24 ;  /* 0x0000000807188224 */ /* 0x008fce00078e0218 */
.L_x_3:
[----:B------:R-:W0:Y:S01]  /*0890*/  LDC.64 R4, c[0x0][0x390] ;  /* 0x0000e400ff047b82 */ /* 0x000e220000000a00 */
[----:B------:R-:W-:-:S04]  /*08a0*/  IMAD R3, R19, R3, R0 ;  /* 0x0000000313037224 */ /* 0x000fc800078e0200 */
[----:B0-----:R-:W-:-:S05]  /*08b0*/  IMAD.WIDE R2, R3, 0x4, R4 ;  /* 0x0000000403027825 */ /* 0x001fca00078e0204 */
[----:B------:R-:W-:Y:S01]  /*08c0*/  STG.E desc[UR4][R2.64], R24 ;  /* 0x0000001802007986 */ /* 0x000fe2000c101904 */
[----:B------:R-:W-:Y:S05]  /*08d0*/  EXIT ;  /* 0x000000000000794d */ /* 0x000fea0003800000 */
.L_x_7:
        /* <DEDUP_REMOVED lines=10> */
.L_x_9:


//--------------------- .nv.shared._Z14gpu_mul_sharedPiS_S_iii --------------------------
	.section	.nv.shared._Z14gpu_mul_sharedPiS_S_iii,"aw",@nobits
	.sectionflags	@""
	.align	4
.nv.shared._Z14gpu_mul_sharedPiS_S_iii:
	.zero		9216


//--------------------- .nv.shared.reserved.0     --------------------------
	.section	.nv.shared.reserved.0,"aw",@nobits
	.weak		__nv_reservedSMEM_offset_0_alias
	.size		__nv_reservedSMEM_offset_0_alias, 0, 64
	.other		__nv_reservedSMEM_offset_0_alias,@"STO_CUDA_RESERVED_SHARED STV_DEFAULT"
__nv_reservedSMEM_offset_0_alias:
	.zero		0
	.zero		64


//--------------------- .nv.constant0._Z14gpu_mul_sharedPiS_S_iii --------------------------
	.section	.nv.constant0._Z14gpu_mul_sharedPiS_S_iii,"a",@progbits
	.sectionflags	@""
	.align	4
.nv.constant0._Z14gpu_mul_sharedPiS_S_iii:
	.zero		932


//--------------------- .nv.constant0._Z14gpu_mul_globalPiS_S_iii --------------------------
	.section	.nv.constant0._Z14gpu_mul_globalPiS_S_iii,"a",@progbits
	.sectionflags	@""
	.align	4
.nv.constant0._Z14gpu_mul_globalPiS_S_iii:
	.zero		932


//--------------------- SYMBOLS --------------------------

	.type		.nv.reservedSmem.offset0,@object
	.size		.nv.reservedSmem.offset0,0x4
	.type		.nv.reservedSmem.cap,@object
	.size		.nv.reservedSmem.cap,0x4
